	.headerflags	@"EF_CUDA_TEXMODE_UNIFIED EF_CUDA_64BIT_ADDRESS EF_CUDA_SM89 EF_CUDA_VIRTUAL_SM(EF_CUDA_SM89)"
	.elftype	@"ET_EXEC"


//--------------------- .nv.info                  --------------------------
	.section	.nv.info,"",@"SHT_CUDA_INFO"
	.align	4


	//----- nvinfo : EIATTR_REGCOUNT
	.align		4
        /*0000*/ 	.byte	0x04, 0x2f
        /*0002*/ 	.short	(.L_2 - .L_1)
	.align		4
.L_1:
        /*0004*/ 	.word	index@(triton_per_fused__unsafe_view_add_addmm_mean_mul_pow_rsqrt_sigmoid_view_46)
        /*0008*/ 	.word	0x0000001e


	//----- nvinfo : EIATTR_FRAME_SIZE
	.align		4
.L_2:
        /*000c*/ 	.byte	0x04, 0x11
        /*000e*/ 	.short	(.L_4 - .L_3)
	.align		4
.L_3:
        /*0010*/ 	.word	index@(triton_per_fused__unsafe_view_add_addmm_mean_mul_pow_rsqrt_sigmoid_view_46)
        /*0014*/ 	.word	0x00000000


	//----- nvinfo : EIATTR_MIN_STACK_SIZE
	.align		4
.L_4:
        /*0018*/ 	.byte	0x04, 0x12
        /*001a*/ 	.short	(.L_6 - .L_5)
	.align		4
.L_5:
        /*001c*/ 	.word	index@(triton_per_fused__unsafe_view_add_addmm_mean_mul_pow_rsqrt_sigmoid_view_46)
        /*0020*/ 	.word	0x00000000
.L_6:


//--------------------- .nv.info.triton_per_fused__unsafe_view_add_addmm_mean_mul_pow_rsqrt_sigmoid_view_46 --------------------------
	.section	.nv.info.triton_per_fused__unsafe_view_add_addmm_mean_mul_pow_rsqrt_sigmoid_view_46,"",@"SHT_CUDA_INFO"
	.sectionflags	@""
	.align	4


	//----- nvinfo : EIATTR_CUDA_API_VERSION
	.align		4
        /*0000*/ 	.byte	0x04, 0x37
        /*0002*/ 	.short	(.L_8 - .L_7)
.L_7:
        /*0004*/ 	.word	0x00000080


	//----- nvinfo : EIATTR_PARAM_CBANK
	.align		4
.L_8:
        /*0008*/ 	.byte	0x04, 0x0a
        /*000a*/ 	.short	(.L_10 - .L_9)
	.align		4
.L_9:
        /*000c*/ 	.word	index@(.nv.constant0.triton_per_fused__unsafe_view_add_addmm_mean_mul_pow_rsqrt_sigmoid_view_46)
        /*0010*/ 	.short	0x0160
        /*0012*/ 	.short	0x0040


	//----- nvinfo : EIATTR_CBANK_PARAM_SIZE
	.align		4
.L_10:
        /*0014*/ 	.byte	0x03, 0x19
        /*0016*/ 	.short	0x0040


	//----- nvinfo : EIATTR_KPARAM_INFO
	.align		4
        /*0018*/ 	.byte	0x04, 0x17
        /*001a*/ 	.short	(.L_12 - .L_11)
.L_11:
        /*001c*/ 	.word	0x00000000
        /*0020*/ 	.short	0x0008
        /*0022*/ 	.short	0x0038
        /*0024*/ 	.byte	0x00, 0xf4, 0x21, 0x00


	//----- nvinfo : EIATTR_KPARAM_INFO
	.align		4
.L_12:
        /*0028*/ 	.byte	0x04, 0x17
        /*002a*/ 	.short	(.L_14 - .L_13)
.L_13:
        /*002c*/ 	.word	0x00000000
        /*0030*/ 	.short	0x0007
        /*0032*/ 	.short	0x0034
        /*0034*/ 	.byte	0x00, 0xf0, 0x11, 0x00


	//----- nvinfo : EIATTR_KPARAM_INFO
	.align		4
.L_14:
        /*0038*/ 	.byte	0x04, 0x17
        /*003a*/ 	.short	(.L_16 - .L_15)
.L_15:
        /*003c*/ 	.word	0x00000000
        /*0040*/ 	.short	0x0006
        /*0042*/ 	.short	0x0030
        /*0044*/ 	.byte	0x00, 0xf0, 0x11, 0x00


	//----- nvinfo : EIATTR_KPARAM_INFO
	.align		4
.L_16:
        /*0048*/ 	.byte	0x04, 0x17
        /*004a*/ 	.short	(.L_18 - .L_17)
.L_17:
        /*004c*/ 	.word	0x00000000
        /*0050*/ 	.short	0x0005
        /*0052*/ 	.short	0x0028
        /*0054*/ 	.byte	0x00, 0xf4, 0x21, 0x00


	//----- nvinfo : EIATTR_KPARAM_INFO
	.align		4
.L_18:
        /*0058*/ 	.byte	0x04, 0x17
        /*005a*/ 	.short	(.L_20 - .L_19)
.L_19:
        /*005c*/ 	.word	0x00000000
        /*0060*/ 	.short	0x0004
        /*0062*/ 	.short	0x0020
        /*0064*/ 	.byte	0x00, 0xf4, 0x21, 0x00


	//----- nvinfo : EIATTR_KPARAM_INFO
	.align		4
.L_20:
        /*0068*/ 	.byte	0x04, 0x17
        /*006a*/ 	.short	(.L_22 - .L_21)
.L_21:
        /*006c*/ 	.word	0x00000000
        /*0070*/ 	.short	0x0003
        /*0072*/ 	.short	0x0018
        /*0074*/ 	.byte	0x00, 0xf4, 0x21, 0x00


	//----- nvinfo : EIATTR_KPARAM_INFO
	.align		4
.L_22:
        /*0078*/ 	.byte	0x04, 0x17
        /*007a*/ 	.short	(.L_24 - .L_23)
.L_23:
        /*007c*/ 	.word	0x00000000
        /*0080*/ 	.short	0x0002
        /*0082*/ 	.short	0x0010
        /*0084*/ 	.byte	0x00, 0xf4, 0x21, 0x00


	//----- nvinfo : EIATTR_KPARAM_INFO
	.align		4
.L_24:
        /*0088*/ 	.byte	0x04, 0x17
        /*008a*/ 	.short	(.L_26 - .L_25)
.L_25:
        /*008c*/ 	.word	0x00000000
        /*0090*/ 	.short	0x0001
        /*0092*/ 	.short	0x0008
        /*0094*/ 	.byte	0x00, 0xf4, 0x21, 0x00


	//----- nvinfo : EIATTR_KPARAM_INFO
	.align		4
.L_26:
        /*0098*/ 	.byte	0x04, 0x17
        /*009a*/ 	.short	(.L_28 - .L_27)
.L_27:
        /*009c*/ 	.word	0x00000000
        /*00a0*/ 	.short	0x0000
        /*00a2*/ 	.short	0x0000
        /*00a4*/ 	.byte	0x00, 0xf4, 0x21, 0x00


	//----- nvinfo : EIATTR_MAXREG_COUNT
	.align		4
.L_28:
        /*00a8*/ 	.byte	0x03, 0x1b
        /*00aa*/ 	.short	0x00ff


	//----- nvinfo : EIATTR_COOP_GROUP_MASK_REGIDS
	.align		4
        /*00ac*/ 	.byte	0x04, 0x29
        /*00ae*/ 	.short	(.L_30 - .L_29)


	//   ....[0]....
.L_29:
        /*00b0*/ 	.word	0xffffffff


	//   ....[1]....
        /*00b4*/ 	.word	0xffffffff


	//   ....[2]....
        /*00b8*/ 	.word	0xffffffff


	//   ....[3]....
        /*00bc*/ 	.word	0xffffffff


	//   ....[4]....
        /*00c0*/ 	.word	0xffffffff


	//   ....[5]....
        /*00c4*/ 	.word	0xffffffff


	//----- nvinfo : EIATTR_COOP_GROUP_INSTR_OFFSETS
	.align		4
.L_30:
        /*00c8*/ 	.byte	0x04, 0x28
        /*00ca*/ 	.short	(.L_32 - .L_31)


	//   ....[0]....
.L_31:
        /*00cc*/ 	.word	0x000004f0


	//   ....[1]....
        /*00d0*/ 	.word	0x00000520


	//   ....[2]....
        /*00d4*/ 	.word	0x00000550


	//   ....[3]....
        /*00d8*/ 	.word	0x00000580


	//   ....[4]....
        /*00dc*/ 	.word	0x000005a0


	//   ....[5]....
        /*00e0*/ 	.word	0x00000630


	//----- nvinfo : EIATTR_EXIT_INSTR_OFFSETS
	.align		4
.L_32:
        /*00e4*/ 	.byte	0x04, 0x1c
        /*00e6*/ 	.short	(.L_34 - .L_33)


	//   ....[0]....
.L_33:
        /*00e8*/ 	.word	0x00000730


	//----- nvinfo : EIATTR_REQNTID
	.align		4
.L_34:
        /*00ec*/ 	.byte	0x04, 0x10
        /*00ee*/ 	.short	(.L_36 - .L_35)
.L_35:
        /*00f0*/ 	.word	0x00000040
        /*00f4*/ 	.word	0x00000001
        /*00f8*/ 	.word	0x00000001
.L_36:


//--------------------- .nv.callgraph             --------------------------
	.section	.nv.callgraph,"",@"SHT_CUDA_CALLGRAPH"
	.align	4
	.sectionentsize	8
	.align		4
        /*0000*/ 	.word	0x00000000
	.align		4
        /*0004*/ 	.word	0xffffffff
	.align		4
        /*0008*/ 	.word	0x00000000
	.align		4
        /*000c*/ 	.word	0xfffffffe
	.align		4
        /*0010*/ 	.word	0x00000000
	.align		4
        /*0014*/ 	.word	0xfffffffd
	.align		4
        /*0018*/ 	.word	0x00000000
	.align		4
        /*001c*/ 	.word	0xfffffffc


//--------------------- .nv.rel.action            --------------------------
	.section	.nv.rel.action,"",@"SHT_CUDA_RELOCINFO"
	.align	8
	.sectionentsize	8
        /*0000*/ 	.byte	0x73, 0x00, 0x00, 0x00, 0x00, 0x00, 0x00, 0x00, 0x00, 0x00, 0x00, 0x11, 0x25, 0x00, 0x05, 0x36


//--------------------- .nv.constant4             --------------------------
	.section	.nv.constant4,"a",@progbits
	.align	8
	.align		8
.nv.constant4:
        /*0000*/ 	.dword	_$_str


//--------------------- .nv.constant0.triton_per_fused__unsafe_view_add_addmm_mean_mul_pow_rsqrt_sigmoid_view_46 --------------------------
	.section	.nv.constant0.triton_per_fused__unsafe_view_add_addmm_mean_mul_pow_rsqrt_sigmoid_view_46,"a",@progbits
	.sectionflags	@""
	.align	4
.nv.constant0.triton_per_fused__unsafe_view_add_addmm_mean_mul_pow_rsqrt_sigmoid_view_46:
	.zero		416


//--------------------- .text.triton_per_fused__unsafe_view_add_addmm_mean_mul_pow_rsqrt_sigmoid_view_46 --------------------------
	.section	.text.triton_per_fused__unsafe_view_add_addmm_mean_mul_pow_rsqrt_sigmoid_view_46,"ax",@progbits
	.sectionflags	@"SHF_BARRIERS=1"
	.sectioninfo	@"SHI_REGISTERS=30"
	.align	128
        .global         triton_per_fused__unsafe_view_add_addmm_mean_mul_pow_rsqrt_sigmoid_view_46
        .type           triton_per_fused__unsafe_view_add_addmm_mean_mul_pow_rsqrt_sigmoid_view_46,@function
        .size           triton_per_fused__unsafe_view_add_addmm_mean_mul_pow_rsqrt_sigmoid_view_46,(.L_x_1 - triton_per_fused__unsafe_view_add_addmm_mean_mul_pow_rsqrt_sigmoid_view_46)
        .other          triton_per_fused__unsafe_view_add_addmm_mean_mul_pow_rsqrt_sigmoid_view_46,@"STO_CUDA_ENTRY STV_DEFAULT"
triton_per_fused__unsafe_view_add_addmm_mean_mul_pow_rsqrt_sigmoid_view_46:
.text.triton_per_fused__unsafe_view_add_addmm_mean_mul_pow_rsqrt_sigmoid_view_46:
[----:B------:R-:W-:Y:S02]  /*0000*/  MOV R1, c[0x0][0x28] ;  /* 0x00000a0000017a02 */ /* 0x000fe40000000f00 */
[----:B------:R-:W0:Y:S01]  /*0010*/  S2R R2, SR_TID.X ;  /* 0x0000000000027919 */ /* 0x000e220000002100 */
[----:B------:R-:W-:-:S03]  /*0020*/  ULDC.64 UR4, c[0x0][0x118] ;  /* 0x0000460000047ab9 */ /* 0x000fc60000000a00 */
[----:B------:R-:W1:Y:S01]  /*0030*/  S2R R21, SR_CTAID.X ;  /* 0x0000000000157919 */ /* 0x000e620000002500 */
[----:B0-----:R-:W-:-:S04]  /*0040*/  SHF.L.U32 R0, R2, 0x2, RZ ;  /* 0x0000000202007819 */ /* 0x001fc800000006ff */
[----:B------:R-:W-:Y:S02]  /*0050*/  LOP3.LUT R8, R0, 0xfc, RZ, 0xc0, !PT ;  /* 0x000000fc00087812 */ /* 0x000fe400078ec0ff */
[----:B------:R-:W-:Y:S02]  /*0060*/  MOV R0, 0x4 ;  /* 0x0000000400007802 */ /* 0x000fe40000000f00 */
[----:B-1----:R-:W-:-:S05]  /*0070*/  LEA R3, R21, R8, 0x8 ;  /* 0x0000000815037211 */ /* 0x002fca00078e40ff */
[----:B------:R-:W-:-:S06]  /*0080*/  IMAD.WIDE R4, R3, R0, c[0x0][0x180] ;  /* 0x0000600003047625 */ /* 0x000fcc00078e0200 */
[----:B------:R-:W2:Y:S01]  /*0090*/  LDG.E.128 R4, [R4.64] ;  /* 0x0000000404047981 */ /* 0x000ea2000c1e1d00 */
[----:B------:R-:W-:-:S04]  /*00a0*/  IMAD.WIDE.U32 R8, R8, R0, c[0x0][0x170] ;  /* 0x00005c0008087625 */ /* 0x000fc800078e0000 */
[CC--:B------:R-:W-:Y:S02]  /*00b0*/  IMAD.WIDE R12, R3.reuse, R0.reuse, c[0x0][0x168] ;  /* 0x00005a00030c7625 */ /* 0x0c0fe400078e0200 */
[----:B------:R-:W3:Y:S02]  /*00c0*/  LDG.E.EL.128 R8, [R8.64] ;  /* 0x0000000408087981 */ /* 0x000ee4000c2e1d00 */
[----:B------:R-:W-:Y:S02]  /*00d0*/  IMAD.WIDE R16, R3, R0, c[0x0][0x178] ;  /* 0x00005e0003107625 */ /* 0x000fe400078e0200 */
[----:B------:R-:W3:Y:S04]  /*00e0*/  LDG.E.128 R12, [R12.64] ;  /* 0x000000040c0c7981 */ /* 0x000ee8000c1e1d00 */
[----:B------:R-:W4:Y:S01]  /*00f0*/  LDG.E.128 R16, [R16.64] ;  /* 0x0000000410107981 */ /* 0x000f22000c1e1d00 */
[----:B------:R-:W-:Y:S01]  /*0100*/  MOV R26, 0x3e800000 ;  /* 0x3e800000001a7802 */ /* 0x000fe20000000f00 */
[----:B--2---:R-:W-:Y:S01]  /*0110*/  FADD R22, RZ, -R4 ;  /* 0x80000004ff167221 */ /* 0x004fe20000000000 */
[----:B------:R-:W-:Y:S01]  /*0120*/  FADD R6, RZ, -R6 ;  /* 0x80000006ff067221 */ /* 0x000fe20000000000 */
[----:B------:R-:W-:-:S02]  /*0130*/  FADD R7, RZ, -R7 ;  /* 0x80000007ff077221 */ /* 0x000fc40000000000 */
[----:B------:R-:W-:Y:S01]  /*0140*/  FMUL R23, R22, 1.4426950216293334961 ;  /* 0x3fb8aa3b16177820 */ /* 0x000fe20000400000 */
[----:B------:R-:W-:Y:S01]  /*0150*/  FADD R22, RZ, -R5 ;  /* 0x80000005ff167221 */ /* 0x000fe20000000000 */
[----:B------:R-:W-:Y:S01]  /*0160*/  FMUL R6, R6, 1.4426950216293334961 ;  /* 0x3fb8aa3b06067820 */ /* 0x000fe20000400000 */
[----:B------:R-:W-:Y:S02]  /*0170*/  FMUL R24, R7, 1.4426950216293334961 ;  /* 0x3fb8aa3b07187820 */ /* 0x000fe40000400000 */
[----:B------:R-:W-:Y:S01]  /*0180*/  FMUL R22, R22, 1.4426950216293334961 ;  /* 0x3fb8aa3b16167820 */ /* 0x000fe20000400000 */
[----:B------:R-:W-:Y:S02]  /*0190*/  FSETP.GEU.AND P0, PT, R23, -126, PT ;  /* 0xc2fc00001700780b */ /* 0x000fe40003f0e000 */
[----:B------:R-:W-:Y:S02]  /*01a0*/  FSETP.GEU.AND P1, PT, R6, -126, PT ;  /* 0xc2fc00000600780b */ /* 0x000fe40003f2e000 */
[----:B------:R-:W-:-:S02]  /*01b0*/  FSETP.GEU.AND P3, PT, R22, -126, PT ;  /* 0xc2fc00001600780b */ /* 0x000fc40003f6e000 */
[----:B------:R-:W-:-:S07]  /*01c0*/  FSETP.GEU.AND P2, PT, R24, -126, PT ;  /* 0xc2fc00001800780b */ /* 0x000fce0003f4e000 */
[----:B------:R-:W-:Y:S02]  /*01d0*/  @!P0 FMUL R23, R23, 0.5 ;  /* 0x3f00000017178820 */ /* 0x000fe40000400000 */
[----:B------:R-:W-:Y:S02]  /*01e0*/  @!P1 FMUL R6, R6, 0.5 ;  /* 0x3f00000006069820 */ /* 0x000fe40000400000 */
[----:B------:R-:W-:Y:S01]  /*01f0*/  @!P3 FMUL R22, R22, 0.5 ;  /* 0x3f0000001616b820 */ /* 0x000fe20000400000 */
[----:B------:R-:W0:Y:S01]  /*0200*/  MUFU.EX2 R4, R23 ;  /* 0x0000001700047308 */ /* 0x000e220000000800 */
[----:B------:R-:W-:-:S07]  /*0210*/  @!P2 FMUL R24, R24, 0.5 ;  /* 0x3f0000001818a820 */ /* 0x000fce0000400000 */
[----:B------:R-:W1:Y:S08]  /*0220*/  MUFU.EX2 R5, R22 ;  /* 0x0000001600057308 */ /* 0x000e700000000800 */
[----:B------:R-:W2:Y:S01]  /*0230*/  MUFU.EX2 R7, R6 ;  /* 0x0000000600077308 */ /* 0x000ea20000000800 */
[----:B0-----:R-:W-:-:S04]  /*0240*/  @!P0 FMUL R4, R4, R4 ;  /* 0x0000000404048220 */ /* 0x001fc80000400000 */
[----:B------:R-:W-:-:S03]  /*0250*/  FADD R4, R4, 1 ;  /* 0x3f80000004047421 */ /* 0x000fc60000000000 */
[----:B------:R0:W5:Y:S01]  /*0260*/  MUFU.EX2 R25, R24 ;  /* 0x0000001800197308 */ /* 0x0001620000000800 */
[----:B-1----:R-:W-:Y:S01]  /*0270*/  @!P3 FMUL R5, R5, R5 ;  /* 0x000000050505b220 */ /* 0x002fe20000400000 */
[----:B------:R-:W-:-:S03]  /*0280*/  FSETP.GT.AND P0, PT, R4, 8.50705917302346158658e+37, PT ;  /* 0x7e8000000400780b */ /* 0x000fc60003f04000 */
[----:B------:R-:W-:Y:S01]  /*0290*/  FADD R23, R5, 1 ;  /* 0x3f80000005177421 */ /* 0x000fe20000000000 */
[----:B------:R-:W-:Y:S01]  /*02a0*/  FSEL R27, R26, 1, P0 ;  /* 0x3f8000001a1b7808 */ /* 0x000fe20000000000 */
[----:B---3--:R-:W-:Y:S01]  /*02b0*/  FADD R5, R12, R8 ;  /* 0x000000080c057221 */ /* 0x008fe20000000000 */
[----:B--2---:R-:W-:Y:S02]  /*02c0*/  @!P1 FMUL R7, R7, R7 ;  /* 0x0000000707079220 */ /* 0x004fe40000400000 */
[----:B------:R-:W-:Y:S02]  /*02d0*/  FSETP.GT.AND P1, PT, R23, 8.50705917302346158658e+37, PT ;  /* 0x7e8000001700780b */ /* 0x000fe40003f24000 */
[----:B------:R-:W-:Y:S01]  /*02e0*/  FADD R22, R7, 1 ;  /* 0x3f80000007167421 */ /* 0x000fe20000000000 */
[----:B------:R-:W-:Y:S01]  /*02f0*/  FADD R7, R14, R10 ;  /* 0x0000000a0e077221 */ /* 0x000fe20000000000 */
[----:B0-----:R-:W-:Y:S01]  /*0300*/  FSEL R24, R26, 1, P1 ;  /* 0x3f8000001a187808 */ /* 0x001fe20000800000 */
[----:B------:R-:W-:Y:S01]  /*0310*/  @P0 FMUL R4, R4, 0.25 ;  /* 0x3e80000004040820 */ /* 0x000fe20000400000 */
[----:B-----5:R-:W-:Y:S01]  /*0320*/  @!P2 FMUL R25, R25, R25 ;  /* 0x000000191919a220 */ /* 0x020fe20000400000 */
[----:B------:R-:W-:-:S02]  /*0330*/  FSETP.GT.AND P2, PT, R22, 8.50705917302346158658e+37, PT ;  /* 0x7e8000001600780b */ /* 0x000fc40003f44000 */
[----:B------:R0:W1:Y:S01]  /*0340*/  MUFU.RCP R6, R4 ;  /* 0x0000000400067308 */ /* 0x0000620000001000 */
[----:B------:R-:W-:Y:S01]  /*0350*/  FADD R25, R25, 1 ;  /* 0x3f80000019197421 */ /* 0x000fe20000000000 */
[C---:B------:R-:W-:Y:S02]  /*0360*/  LOP3.LUT P0, RZ, R2.reuse, 0x1f, RZ, 0xc0, !PT ;  /* 0x0000001f02ff7812 */ /* 0x040fe4000780c0ff */
[----:B------:R-:W-:Y:S01]  /*0370*/  @P1 FMUL R23, R23, 0.25 ;  /* 0x3e80000017171820 */ /* 0x000fe20000400000 */
[----:B------:R-:W-:Y:S02]  /*0380*/  ISETP.GE.AND P1, PT, R2, 0x2, PT ;  /* 0x000000020200780c */ /* 0x000fe40003f26270 */
[----:B------:R-:W-:Y:S01]  /*0390*/  FSETP.GT.AND P3, PT, R25, 8.50705917302346158658e+37, PT ;  /* 0x7e8000001900780b */ /* 0x000fe20003f64000 */
[----:B0-----:R-:W-:Y:S02]  /*03a0*/  FADD R4, R13, R9 ;  /* 0x000000090d047221 */ /* 0x001fe40000000000 */
[----:B------:R-:W0:Y:S01]  /*03b0*/  MUFU.RCP R23, R23 ;  /* 0x0000001700177308 */ /* 0x000e220000001000 */
[----:B------:R-:W-:Y:S01]  /*03c0*/  @P2 FMUL R22, R22, 0.25 ;  /* 0x3e80000016162820 */ /* 0x000fe20000400000 */
[----:B------:R-:W-:Y:S01]  /*03d0*/  FSEL R9, R26, 1, P2 ;  /* 0x3f8000001a097808 */ /* 0x000fe20001000000 */
[----:B-1----:R-:W-:-:S05]  /*03e0*/  FMUL R6, R6, R27 ;  /* 0x0000001b06067220 */ /* 0x002fca0000400000 */
[----:B------:R-:W1:Y:S02]  /*03f0*/  MUFU.RCP R22, R22 ;  /* 0x0000001600167308 */ /* 0x000e640000001000 */
[----:B------:R-:W-:Y:S01]  /*0400*/  @P3 FMUL R25, R25, 0.25 ;  /* 0x3e80000019193820 */ /* 0x000fe20000400000 */
[----:B----4-:R-:W-:Y:S01]  /*0410*/  FFMA R16, R16, R6, R5 ;  /* 0x0000000610107223 */ /* 0x010fe20000000005 */
[----:B------:R-:W-:-:S04]  /*0420*/  FADD R6, R15, R11 ;  /* 0x0000000b0f067221 */ /* 0x000fc80000000000 */
[----:B------:R-:W2:Y:S01]  /*0430*/  MUFU.RCP R25, R25 ;  /* 0x0000001900197308 */ /* 0x000ea20000001000 */
[----:B0-----:R-:W-:-:S04]  /*0440*/  FMUL R24, R23, R24 ;  /* 0x0000001817187220 */ /* 0x001fc80000400000 */
[----:B------:R-:W-:Y:S01]  /*0450*/  FFMA R17, R17, R24, R4 ;  /* 0x0000001811117223 */ /* 0x000fe20000000004 */
[----:B------:R-:W-:Y:S01]  /*0460*/  FSEL R4, R26, 1, P3 ;  /* 0x3f8000001a047808 */ /* 0x000fe20001800000 */
[----:B-1----:R-:W-:Y:S02]  /*0470*/  FMUL R9, R22, R9 ;  /* 0x0000000916097220 */ /* 0x002fe40000400000 */
[----:B------:R-:W-:Y:S02]  /*0480*/  FMUL R5, R17, R17 ;  /* 0x0000001111057220 */ /* 0x000fe40000400000 */
[----:B------:R-:W-:Y:S02]  /*0490*/  FFMA R18, R18, R9, R7 ;  /* 0x0000000912127223 */ /* 0x000fe40000000007 */
[----:B------:R-:W-:Y:S01]  /*04a0*/  FFMA R5, R16, R16, R5 ;  /* 0x0000001010057223 */ /* 0x000fe20000000005 */
[----:B--2---:R-:W-:-:S04]  /*04b0*/  FMUL R4, R25, R4 ;  /* 0x0000000419047220 */ /* 0x004fc80000400000 */
[----:B------:R-:W-:Y:S01]  /*04c0*/  FFMA R19, R19, R4, R6 ;  /* 0x0000000413137223 */ /* 0x000fe20000000006 */
[----:B------:R-:W-:-:S04]  /*04d0*/  FFMA R4, R18, R18, R5 ;  /* 0x0000001212047223 */ /* 0x000fc80000000005 */
[----:B------:R-:W-:-:S05]  /*04e0*/  FFMA R4, R19, R19, R4 ;  /* 0x0000001313047223 */ /* 0x000fca0000000004 */
[----:B------:R-:W0:Y:S02]  /*04f0*/  SHFL.BFLY PT, R5, R4, 0x10, 0x1f ;  /* 0x0e001f0004057f89 */ /* 0x000e2400000e0000 */
[----:B0-----:R-:W-:Y:S01]  /*0500*/  FADD R5, R4, R5 ;  /* 0x0000000504057221 */ /* 0x001fe20000000000 */
[----:B------:R-:W-:-:S04]  /*0510*/  SHF.R.U32.HI R4, RZ, 0x3, R2 ;  /* 0x00000003ff047819 */ /* 0x000fc80000011602 */
[----:B------:R-:W0:Y:S01]  /*0520*/  SHFL.BFLY PT, R6, R5, 0x8, 0x1f ;  /* 0x0d001f0005067f89 */ /* 0x000e2200000e0000 */
[----:B------:R-:W-:Y:S01]  /*0530*/  LOP3.LUT R4, R4, 0x4, RZ, 0xc0, !PT ;  /* 0x0000000404047812 */ /* 0x000fe200078ec0ff */
[----:B0-----:R-:W-:-:S05]  /*0540*/  FADD R6, R5, R6 ;  /* 0x0000000605067221 */ /* 0x001fca0000000000 */
[----:B------:R-:W0:Y:S02]  /*0550*/  SHFL.BFLY PT, R7, R6, 0x4, 0x1f ;  /* 0x0c801f0006077f89 */ /* 0x000e2400000e0000 */
[----:B0-----:R-:W-:Y:S01]  /*0560*/  FADD R7, R6, R7 ;  /* 0x0000000706077221 */ /* 0x001fe20000000000 */
[----:B------:R-:W-:-:S04]  /*0570*/  LOP3.LUT R6, R2, 0x1, RZ, 0xc0, !PT ;  /* 0x0000000102067812 */ /* 0x000fc800078ec0ff */
[----:B------:R-:W0:Y:S02]  /*0580*/  SHFL.BFLY PT, R8, R7, 0x2, 0x1f ;  /* 0x0c401f0007087f89 */ /* 0x000e2400000e0000 */
[----:B0-----:R-:W-:-:S05]  /*0590*/  FADD R8, R7, R8 ;  /* 0x0000000807087221 */ /* 0x001fca0000000000 */
[----:B------:R-:W0:Y:S02]  /*05a0*/  SHFL.BFLY PT, R9, R8, 0x1, 0x1f ;  /* 0x0c201f0008097f89 */ /* 0x000e2400000e0000 */
[----:B0-----:R-:W-:Y:S01]  /*05b0*/  FADD R9, R8, R9 ;  /* 0x0000000908097221 */ /* 0x001fe20000000000 */
[----:B------:R-:W-:-:S04]  /*05c0*/  MOV R8, 0x3b800000 ;  /* 0x3b80000000087802 */ /* 0x000fc80000000f00 */
[----:B------:R-:W-:Y:S04]  /*05d0*/  @!P0 STS [R4], R9 ;  /* 0x0000000904008388 */ /* 0x000fe80000000800 */
[----:B------:R-:W-:Y:S01]  /*05e0*/  BAR.SYNC.DEFER_BLOCKING 0x0 ;  /* 0x0000000000007b1d */ /* 0x000fe20000010000 */
[----:B------:R-:W-:Y:S01]  /*05f0*/  ISETP.NE.U32.AND P0, PT, R6, 0x1, PT ;  /* 0x000000010600780c */ /* 0x000fe20003f05070 */
[----:B------:R-:W-:-:S03]  /*0600*/  IMAD.WIDE R6, R3, R0, c[0x0][0x188] ;  /* 0x0000620003067625 */ /* 0x000fc600078e0200 */
[----:B------:R-:W-:Y:S01]  /*0610*/  ISETP.LT.AND P0, PT, R2, 0x2, P0 ;  /* 0x000000020200780c */ /* 0x000fe20000701270 */
[----:B------:R-:W0:Y:S04]  /*0620*/  @!P1 LDS R20, [R2.X4] ;  /* 0x0000000002149984 */ /* 0x000e280000004800 */
[----:B0-----:R-:W0:Y:S02]  /*0630*/  SHFL.BFLY PT, R5, R20, 0x1, 0x1f ;  /* 0x0c201f0014057f89 */ /* 0x001e2400000e0000 */
[----:B0-----:R-:W-:-:S06]  /*0640*/  FADD R11, R20, R5 ;  /* 0x00000005140b7221 */ /* 0x001fcc0000000000 */
[----:B------:R-:W-:Y:S04]  /*0650*/  @P0 STS [R2.X4], R11 ;  /* 0x0000000b02000388 */ /* 0x000fe80000004800 */
[----:B------:R-:W-:Y:S01]  /*0660*/  BAR.SYNC.DEFER_BLOCKING 0x0 ;  /* 0x0000000000007b1d */ /* 0x000fe20000010000 */
[----:B------:R-:W-:-:S05]  /*0670*/  LOP3.LUT P0, RZ, R2, 0x3f, RZ, 0xc0, !PT ;  /* 0x0000003f02ff7812 */ /* 0x000fca000780c0ff */
[----:B------:R-:W0:Y:S02]  /*0680*/  LDS R5, [RZ] ;  /* 0x00000000ff057984 */ /* 0x000e240000000800 */
[----:B0-----:R-:W-:Y:S01]  /*0690*/  FFMA R8, R5, R8, 1.1920928955078125e-07 ;  /* 0x3400000005087423 */ /* 0x001fe20000000008 */
[----:B------:R-:W-:-:S03]  /*06a0*/  IMAD.WIDE R4, R21, R0, c[0x0][0x160] ;  /* 0x0000580015047625 */ /* 0x000fc600078e0200 */
[----:B------:R-:W0:Y:S01]  /*06b0*/  MUFU.RSQ R9, R8 ;  /* 0x0000000800097308 */ /* 0x000e220000001400 */
[----:B------:R-:W-:Y:S01]  /*06c0*/  BAR.SYNC.DEFER_BLOCKING 0x0 ;  /* 0x0000000000007b1d */ /* 0x000fe20000010000 */
[-C--:B0-----:R-:W-:Y:S01]  /*06d0*/  FMUL R16, R16, R9.reuse ;  /* 0x0000000910107220 */ /* 0x081fe20000400000 */
[-C--:B------:R-:W-:Y:S01]  /*06e0*/  FMUL R17, R17, R9.reuse ;  /* 0x0000000911117220 */ /* 0x080fe20000400000 */
[-C--:B------:R-:W-:Y:S01]  /*06f0*/  FMUL R18, R18, R9.reuse ;  /* 0x0000000912127220 */ /* 0x080fe20000400000 */
[----:B------:R-:W-:Y:S02]  /*0700*/  FMUL R19, R19, R9 ;  /* 0x0000000913137220 */ /* 0x000fe40000400000 */
[----:B------:R-:W-:Y:S04]  /*0710*/  @!P0 STG.E [R4.64], R9 ;  /* 0x0000000904008986 */ /* 0x000fe8000c101904 */
[----:B------:R-:W-:Y:S01]  /*0720*/  STG.E.128 [R6.64], R16 ;  /* 0x0000001006007986 */ /* 0x000fe2000c101d04 */
[----:B------:R-:W-:Y:S05]  /*0730*/  EXIT ;  /* 0x000000000000794d */ /* 0x000fea0003800000 */
.L_x_0:
[----:B------:R-:W-:-:S00]  /*0740*/  BRA `(.L_x_0) ;  /* 0xfffffff000007947 */ /* 0x000fc0000383ffff */
[----:B------:R-:W-:-:S00]  /*0750*/  NOP ;  /* 0x0000000000007918 */ /* 0x000fc00000000000 */
        /* <DEDUP_REMOVED lines=10> */
.L_x_1:


//--------------------- .nv.global.init           --------------------------
	.section	.nv.global.init,"aw",@progbits
.nv.global.init:
	.type		_$_str,@object
	.size		_$_str,(.L_0 - _$_str)
_$_str:
        /*0000*/ 	.byte	0x5f, 0x5f, 0x43, 0x55, 0x44, 0x41, 0x5f, 0x46, 0x54, 0x5a, 0x00
.L_0:


//--------------------- .nv.shared.triton_per_fused__unsafe_view_add_addmm_mean_mul_pow_rsqrt_sigmoid_view_46 --------------------------
	.section	.nv.shared.triton_per_fused__unsafe_view_add_addmm_mean_mul_pow_rsqrt_sigmoid_view_46,"aw",@nobits
	.sectionflags	@""
	.align	16
